	.headerflags	@"EF_CUDA_TEXMODE_UNIFIED EF_CUDA_64BIT_ADDRESS EF_CUDA_ACCELERATORS EF_CUDA_SM90 EF_CUDA_VIRTUAL_SM(EF_CUDA_SM90)"
	.elftype	@"ET_EXEC"


//--------------------- .nv.info                  --------------------------
	.section	.nv.info,"",@"SHT_CUDA_INFO"
	.align	4


	//----- nvinfo : EIATTR_REGCOUNT
	.align		4
        /*0000*/ 	.byte	0x04, 0x2f
        /*0002*/ 	.short	(.L_3 - .L_2)
	.align		4
.L_2:
        /*0004*/ 	.word	index@(triton_poi_fused__native_batch_norm_legit_no_training_add_relu_19)
        /*0008*/ 	.word	0x00000015


	//----- nvinfo : EIATTR_MIN_STACK_SIZE
	.align		4
.L_3:
        /*000c*/ 	.byte	0x04, 0x12
        /*000e*/ 	.short	(.L_5 - .L_4)
	.align		4
.L_4:
        /*0010*/ 	.word	index@(triton_poi_fused__native_batch_norm_legit_no_training_add_relu_19)
        /*0014*/ 	.word	0x00000000


	//----- nvinfo : EIATTR_FRAME_SIZE
	.align		4
.L_5:
        /*0018*/ 	.byte	0x04, 0x11
        /*001a*/ 	.short	(.L_7 - .L_6)
	.align		4
.L_6:
        /*001c*/ 	.word	index@(triton_poi_fused__native_batch_norm_legit_no_training_add_relu_19)
        /*0020*/ 	.word	0x00000000


	//----- nvinfo : EIATTR_MIN_STACK_SIZE
	.align		4
.L_7:
        /*0024*/ 	.byte	0x04, 0x12
        /*0026*/ 	.short	(.L_9 - .L_8)
	.align		4
.L_8:
        /*0028*/ 	.word	index@(triton_poi_fused__native_batch_norm_legit_no_training_add_relu_19)
        /*002c*/ 	.word	0x00000000
.L_9:


//--------------------- .nv.info.triton_poi_fused__native_batch_norm_legit_no_training_add_relu_19 --------------------------
	.section	.nv.info.triton_poi_fused__native_batch_norm_legit_no_training_add_relu_19,"",@"SHT_CUDA_INFO"
	.sectionflags	@""
	.align	4


	//----- nvinfo : EIATTR_CUDA_API_VERSION
	.align		4
        /*0000*/ 	.byte	0x04, 0x37
        /*0002*/ 	.short	(.L_11 - .L_10)
.L_10:
        /*0004*/ 	.word	0x0000007c


	//----- nvinfo : EIATTR_KPARAM_INFO
	.align		4
.L_11:
        /*0008*/ 	.byte	0x04, 0x17
        /*000a*/ 	.short	(.L_13 - .L_12)
.L_12:
        /*000c*/ 	.word	0x00000000
        /*0010*/ 	.short	0x0007
        /*0012*/ 	.short	0x0038
        /*0014*/ 	.byte	0x00, 0xf0, 0x11, 0x00


	//----- nvinfo : EIATTR_KPARAM_INFO
	.align		4
.L_13:
        /*0018*/ 	.byte	0x04, 0x17
        /*001a*/ 	.short	(.L_15 - .L_14)
.L_14:
        /*001c*/ 	.word	0x00000000
        /*0020*/ 	.short	0x0006
        /*0022*/ 	.short	0x0030
        /*0024*/ 	.byte	0x00, 0xf4, 0x21, 0x00


	//----- nvinfo : EIATTR_KPARAM_INFO
	.align		4
.L_15:
        /*0028*/ 	.byte	0x04, 0x17
        /*002a*/ 	.short	(.L_17 - .L_16)
.L_16:
        /*002c*/ 	.word	0x00000000
        /*0030*/ 	.short	0x0005
        /*0032*/ 	.short	0x0028
        /*0034*/ 	.byte	0x00, 0xf4, 0x21, 0x00


	//----- nvinfo : EIATTR_KPARAM_INFO
	.align		4
.L_17:
        /*0038*/ 	.byte	0x04, 0x17
        /*003a*/ 	.short	(.L_19 - .L_18)
.L_18:
        /*003c*/ 	.word	0x00000000
        /*0040*/ 	.short	0x0004
        /*0042*/ 	.short	0x0020
        /*0044*/ 	.byte	0x00, 0xf4, 0x21, 0x00


	//----- nvinfo : EIATTR_KPARAM_INFO
	.align		4
.L_19:
        /*0048*/ 	.byte	0x04, 0x17
        /*004a*/ 	.short	(.L_21 - .L_20)
.L_20:
        /*004c*/ 	.word	0x00000000
        /*0050*/ 	.short	0x0003
        /*0052*/ 	.short	0x0018
        /*0054*/ 	.byte	0x00, 0xf4, 0x21, 0x00


	//----- nvinfo : EIATTR_KPARAM_INFO
	.align		4
.L_21:
        /*0058*/ 	.byte	0x04, 0x17
        /*005a*/ 	.short	(.L_23 - .L_22)
.L_22:
        /*005c*/ 	.word	0x00000000
        /*0060*/ 	.short	0x0002
        /*0062*/ 	.short	0x0010
        /*0064*/ 	.byte	0x00, 0xf4, 0x21, 0x00


	//----- nvinfo : EIATTR_KPARAM_INFO
	.align		4
.L_23:
        /*0068*/ 	.byte	0x04, 0x17
        /*006a*/ 	.short	(.L_25 - .L_24)
.L_24:
        /*006c*/ 	.word	0x00000000
        /*0070*/ 	.short	0x0001
        /*0072*/ 	.short	0x0008
        /*0074*/ 	.byte	0x00, 0xf4, 0x21, 0x00


	//----- nvinfo : EIATTR_KPARAM_INFO
	.align		4
.L_25:
        /*0078*/ 	.byte	0x04, 0x17
        /*007a*/ 	.short	(.L_27 - .L_26)
.L_26:
        /*007c*/ 	.word	0x00000000
        /*0080*/ 	.short	0x0000
        /*0082*/ 	.short	0x0000
        /*0084*/ 	.byte	0x00, 0xf4, 0x21, 0x00


	//----- nvinfo : EIATTR_SPARSE_MMA_MASK
	.align		4
.L_27:
        /*0088*/ 	.byte	0x03, 0x50
        /*008a*/ 	.short	0x0000


	//----- nvinfo : EIATTR_MAXREG_COUNT
	.align		4
        /*008c*/ 	.byte	0x03, 0x1b
        /*008e*/ 	.short	0x00ff


	//----- nvinfo : EIATTR_EXIT_INSTR_OFFSETS
	.align		4
        /*0090*/ 	.byte	0x04, 0x1c
        /*0092*/ 	.short	(.L_29 - .L_28)


	//   ....[0]....
.L_28:
        /*0094*/ 	.word	0x00000420


	//----- nvinfo : EIATTR_REQNTID
	.align		4
.L_29:
        /*0098*/ 	.byte	0x04, 0x10
        /*009a*/ 	.short	(.L_31 - .L_30)
.L_30:
        /*009c*/ 	.word	0x00000080
        /*00a0*/ 	.word	0x00000001
        /*00a4*/ 	.word	0x00000001


	//----- nvinfo : EIATTR_CBANK_PARAM_SIZE
	.align		4
.L_31:
        /*00a8*/ 	.byte	0x03, 0x19
        /*00aa*/ 	.short	0x003c


	//----- nvinfo : EIATTR_PARAM_CBANK
	.align		4
        /*00ac*/ 	.byte	0x04, 0x0a
        /*00ae*/ 	.short	(.L_33 - .L_32)
	.align		4
.L_32:
        /*00b0*/ 	.word	index@(.nv.constant0.triton_poi_fused__native_batch_norm_legit_no_training_add_relu_19)
        /*00b4*/ 	.short	0x0210
        /*00b6*/ 	.short	0x003c


	//----- nvinfo : EIATTR_SW_WAR
	.align		4
.L_33:
        /*00b8*/ 	.byte	0x04, 0x36
        /*00ba*/ 	.short	(.L_35 - .L_34)
.L_34:
        /*00bc*/ 	.word	0x00000008
.L_35:


//--------------------- .nv.callgraph             --------------------------
	.section	.nv.callgraph,"",@"SHT_CUDA_CALLGRAPH"
	.align	4
	.sectionentsize	8
	.align		4
        /*0000*/ 	.word	0x00000000
	.align		4
        /*0004*/ 	.word	0xffffffff
	.align		4
        /*0008*/ 	.word	0x00000000
	.align		4
        /*000c*/ 	.word	0xfffffffe
	.align		4
        /*0010*/ 	.word	0x00000000
	.align		4
        /*0014*/ 	.word	0xfffffffd
	.align		4
        /*0018*/ 	.word	0x00000000
	.align		4
        /*001c*/ 	.word	0xfffffffc


//--------------------- .nv.constant4             --------------------------
	.section	.nv.constant4,"a",@progbits
	.align	8
	.align		8
.nv.constant4:
        /*0000*/ 	.dword	_$_str
	.align		8
        /*0008*/ 	.dword	_$_str_$_2


//--------------------- .text.triton_poi_fused__native_batch_norm_legit_no_training_add_relu_19 --------------------------
	.section	.text.triton_poi_fused__native_batch_norm_legit_no_training_add_relu_19,"ax",@progbits
	.align	128
        .global         triton_poi_fused__native_batch_norm_legit_no_training_add_relu_19
        .type           triton_poi_fused__native_batch_norm_legit_no_training_add_relu_19,@function
        .size           triton_poi_fused__native_batch_norm_legit_no_training_add_relu_19,(.L_x_1 - triton_poi_fused__native_batch_norm_legit_no_training_add_relu_19)
        .other          triton_poi_fused__native_batch_norm_legit_no_training_add_relu_19,@"STO_CUDA_ENTRY STV_DEFAULT"
triton_poi_fused__native_batch_norm_legit_no_training_add_relu_19:
.text.triton_poi_fused__native_batch_norm_legit_no_training_add_relu_19:
[----:B------:R-:W-:Y:S01]  /*0000*/  LDC R1, c[0x0][0x28] ;  /* 0x00000a00ff017b82 */ /* 0x000fe20000000800 */
[----:B------:R-:W1:Y:S07]  /*0010*/  S2R R0, SR_TID.X ;  /* 0x0000000000007919 */ /* 0x000e6e0000002100 */
[----:B------:R-:W2:Y:S01]  /*0020*/  LDC.64 R2, c[0x0][0x228] ;  /* 0x00008a00ff027b82 */ /* 0x000ea20000000a00 */
[----:B------:R-:W-:Y:S01]  /*0030*/  ULDC.64 UR4, c[0x0][0x208] ;  /* 0x0000820000047ab9 */ /* 0x000fe20000000a00 */
[----:B------:R-:W3:Y:S06]  /*0040*/  S2R R7, SR_CTAID.X ;  /* 0x0000000000077919 */ /* 0x000eec0000002500 */
[----:B------:R-:W4:Y:S08]  /*0050*/  LDC.64 R10, c[0x0][0x218] ;  /* 0x00008600ff0a7b82 */ /* 0x000f300000000a00 */
[----:B------:R-:W5:Y:S08]  /*0060*/  LDC.64 R12, c[0x0][0x220] ;  /* 0x00008800ff0c7b82 */ /* 0x000f700000000a00 */
[----:B------:R-:W5:Y:S01]  /*0070*/  LDC.64 R8, c[0x0][0x238] ;  /* 0x00008e00ff087b82 */ /* 0x000f620000000a00 */
[----:B-1----:R-:W-:-:S07]  /*0080*/  SHF.L.U32 R0, R0, 0x1, RZ ;  /* 0x0000000100007819 */ /* 0x002fce00000006ff */
[----:B------:R-:W1:Y:S01]  /*0090*/  LDC.64 R14, c[0x0][0x230] ;  /* 0x00008c00ff0e7b82 */ /* 0x000e620000000a00 */
[----:B---3--:R-:W-:Y:S02]  /*00a0*/  SHF.R.S32.HI R5, RZ, 0x17, R7 ;  /* 0x00000017ff057819 */ /* 0x008fe40000011407 */
[----:B------:R-:W-:Y:S02]  /*00b0*/  LOP3.LUT R0, R0, 0xfe, RZ, 0xc0, !PT ;  /* 0x000000fe00007812 */ /* 0x000fe400078ec0ff */
[----:B------:R-:W-:Y:S02]  /*00c0*/  SGXT R5, R5, 0x1 ;  /* 0x000000010505781a */ /* 0x000fe40000000200 */
[----:B------:R-:W-:-:S04]  /*00d0*/  LEA R0, R7, R0, 0x8 ;  /* 0x0000000007007211 */ /* 0x000fc800078e40ff */
[----:B------:R-:W-:-:S04]  /*00e0*/  LEA.HI R5, R5, R0, RZ, 0x6 ;  /* 0x0000000005057211 */ /* 0x000fc800078f30ff */
[----:B------:R-:W-:-:S04]  /*00f0*/  LOP3.LUT R5, R5, 0xffffffc0, RZ, 0xc0, !PT ;  /* 0xffffffc005057812 */ /* 0x000fc800078ec0ff */
[----:B------:R-:W-:Y:S02]  /*0100*/  IADD3 R6, R0, -R5, RZ ;  /* 0x8000000500067210 */ /* 0x000fe40007ffe0ff */
[----:B------:R-:W3:Y:S03]  /*0110*/  LDC.64 R4, c[0x0][0x210] ;  /* 0x00008400ff047b82 */ /* 0x000ee60000000a00 */
[----:B--2---:R-:W-:-:S06]  /*0120*/  IMAD.WIDE R2, R6, 0x4, R2 ;  /* 0x0000000406027825 */ /* 0x004fcc00078e0202 */
[----:B------:R-:W2:Y:S01]  /*0130*/  LDG.E.EL.64 R2, desc[UR4][R2.64] ;  /* 0x0000000402027981 */ /* 0x000ea2000c2e1b00 */
[----:B----4-:R-:W-:-:S04]  /*0140*/  IMAD.WIDE R10, R0, 0x4, R10 ;  /* 0x00000004000a7825 */ /* 0x010fc800078e020a */
[C---:B-----5:R-:W-:Y:S02]  /*0150*/  IMAD.WIDE R12, R6.reuse, 0x4, R12 ;  /* 0x00000004060c7825 */ /* 0x060fe400078e020c */
[----:B------:R-:W4:Y:S02]  /*0160*/  LDG.E.64 R10, desc[UR4][R10.64] ;  /* 0x000000040a0a7981 */ /* 0x000f24000c1e1b00 */
[----:B0-----:R-:W-:Y:S02]  /*0170*/  IMAD.WIDE R8, R6, 0x4, R8 ;  /* 0x0000000406087825 */ /* 0x001fe400078e0208 */
[----:B------:R-:W5:Y:S02]  /*0180*/  LDG.E.EL.64 R12, desc[UR4][R12.64] ;  /* 0x000000040c0c7981 */ /* 0x000f64000c2e1b00 */
[----:B---3--:R-:W-:Y:S02]  /*0190*/  IMAD.WIDE R4, R0, 0x4, R4 ;  /* 0x0000000400047825 */ /* 0x008fe400078e0204 */
[----:B------:R-:W3:Y:S04]  /*01a0*/  LDG.E.EL.64 R8, desc[UR4][R8.64] ;  /* 0x0000000408087981 */ /* 0x000ee8000c2e1b00 */
[----:B------:R-:W4:Y:S01]  /*01b0*/  LDG.E.64 R4, desc[UR4][R4.64] ;  /* 0x0000000404047981 */ /* 0x000f22000c1e1b00 */
[----:B-1----:R-:W-:-:S05]  /*01c0*/  IMAD.WIDE R14, R6, 0x4, R14 ;  /* 0x00000004060e7825 */ /* 0x002fca00078e020e */
[----:B------:R0:W3:Y:S01]  /*01d0*/  LDG.E.EL.64 R6, desc[UR4][R14.64] ;  /* 0x000000040e067981 */ /* 0x0000e2000c2e1b00 */
[----:B------:R-:W-:Y:S01]  /*01e0*/  HFMA2.MMA R18, -RZ, RZ, 1.625, 0 ;  /* 0x3e800000ff127435 */ /* 0x000fe200000001ff */
[----:B--2---:R-:W-:Y:S01]  /*01f0*/  FADD R2, R2, 9.9999997473787516356e-06 ;  /* 0x3727c5ac02027421 */ /* 0x004fe20000000000 */
[----:B------:R-:W-:-:S03]  /*0200*/  FADD R3, R3, 9.9999997473787516356e-06 ;  /* 0x3727c5ac03037421 */ /* 0x000fc60000000000 */
[----:B------:R-:W1:Y:S08]  /*0210*/  MUFU.SQRT R16, R2 ;  /* 0x0000000200107308 */ /* 0x000e700000002000 */
[----:B------:R2:W0:Y:S01]  /*0220*/  MUFU.SQRT R17, R3 ;  /* 0x0000000300117308 */ /* 0x0004220000002000 */
[C---:B-1----:R-:W-:Y:S02]  /*0230*/  FSETP.GT.AND P0, PT, R16.reuse, 8.50705917302346158658e+37, PT ;  /* 0x7e8000001000780b */ /* 0x042fe40003f04000 */
[----:B------:R-:W-:Y:S01]  /*0240*/  FSETP.GEU.AND P2, PT, R16, 1.175494350822287508e-38, PT ;  /* 0x008000001000780b */ /* 0x000fe20003f4e000 */
[----:B--2---:R-:W1:Y:S01]  /*0250*/  LDC.64 R2, c[0x0][0x240] ;  /* 0x00009000ff027b82 */ /* 0x004e620000000a00 */
[----:B0-----:R-:W-:-:S02]  /*0260*/  FSETP.GT.AND P1, PT, R17, 8.50705917302346158658e+37, PT ;  /* 0x7e8000001100780b */ /* 0x001fc40003f24000 */
[----:B------:R-:W-:-:S07]  /*0270*/  FSETP.GEU.AND P3, PT, R17, 1.175494350822287508e-38, PT ;  /* 0x008000001100780b */ /* 0x000fce0003f6e000 */
[----:B------:R-:W-:-:S04]  /*0280*/  @P0 FMUL R16, R16, 0.25 ;  /* 0x3e80000010100820 */ /* 0x000fc80000400000 */
[----:B------:R-:W-:Y:S01]  /*0290*/  @!P2 FMUL R16, R16, 16777216 ;  /* 0x4b8000001010a820 */ /* 0x000fe20000400000 */
[----:B------:R-:W-:-:S04]  /*02a0*/  @P1 FMUL R17, R17, 0.25 ;  /* 0x3e80000011111820 */ /* 0x000fc80000400000 */
[----:B------:R-:W-:Y:S01]  /*02b0*/  @!P3 FMUL R17, R17, 16777216 ;  /* 0x4b8000001111b820 */ /* 0x000fe20000400000 */
[----:B------:R-:W0:Y:S01]  /*02c0*/  MUFU.RCP R16, R16 ;  /* 0x0000001000107308 */ /* 0x000e220000001000 */
[----:B------:R-:W-:-:S07]  /*02d0*/  FSEL R15, R18, 1, P0 ;  /* 0x3f800000120f7808 */ /* 0x000fce0000000000 */
[----:B------:R-:W2:Y:S01]  /*02e0*/  MUFU.RCP R17, R17 ;  /* 0x0000001100117308 */ /* 0x000ea20000001000 */
[----:B------:R-:W-:Y:S01]  /*02f0*/  FSEL R18, R18, 1, P1 ;  /* 0x3f80000012127808 */ /* 0x000fe20000800000 */
[----:B----4-:R-:W-:Y:S01]  /*0300*/  FADD R14, R5, R11 ;  /* 0x0000000b050e7221 */ /* 0x010fe20000000000 */
[----:B------:R-:W-:Y:S01]  /*0310*/  FADD R5, R4, R10 ;  /* 0x0000000a04057221 */ /* 0x000fe20000000000 */
[----:B------:R-:W-:Y:S02]  /*0320*/  @!P2 FMUL R15, R15, 16777216 ;  /* 0x4b8000000f0fa820 */ /* 0x000fe40000400000 */
[----:B------:R-:W-:Y:S01]  /*0330*/  @!P3 FMUL R18, R18, 16777216 ;  /* 0x4b8000001212b820 */ /* 0x000fe20000400000 */
[----:B-----5:R-:W-:Y:S01]  /*0340*/  FADD R13, -R13, R14 ;  /* 0x0000000e0d0d7221 */ /* 0x020fe20000000100 */
[----:B------:R-:W-:Y:S01]  /*0350*/  FADD R5, -R12, R5 ;  /* 0x000000050c057221 */ /* 0x000fe20000000100 */
[----:B0-----:R-:W-:Y:S01]  /*0360*/  FMUL R16, R16, R15 ;  /* 0x0000000f10107220 */ /* 0x001fe20000400000 */
[----:B--2---:R-:W-:-:S03]  /*0370*/  FMUL R18, R17, R18 ;  /* 0x0000001211127220 */ /* 0x004fc60000400000 */
[----:B------:R-:W-:Y:S01]  /*0380*/  FMUL R5, R5, R16 ;  /* 0x0000001005057220 */ /* 0x000fe20000400000 */
[----:B------:R-:W-:-:S03]  /*0390*/  FMUL R18, R13, R18 ;  /* 0x000000120d127220 */ /* 0x000fc60000400000 */
[----:B---3--:R-:W-:Y:S01]  /*03a0*/  FFMA R5, R6, R5, R8 ;  /* 0x0000000506057223 */ /* 0x008fe20000000008 */
[----:B------:R-:W-:-:S04]  /*03b0*/  FFMA R7, R7, R18, R9 ;  /* 0x0000001207077223 */ /* 0x000fc80000000009 */
[----:B------:R-:W-:Y:S02]  /*03c0*/  FSETP.GEU.AND P0, PT, R5, RZ, PT ;  /* 0x000000ff0500720b */ /* 0x000fe40003f0e000 */
[----:B------:R-:W-:Y:S01]  /*03d0*/  FSETP.GEU.AND P1, PT, R7, RZ, PT ;  /* 0x000000ff0700720b */ /* 0x000fe20003f2e000 */
[----:B-1----:R-:W-:Y:S01]  /*03e0*/  IMAD.WIDE R2, R0, 0x4, R2 ;  /* 0x0000000400027825 */ /* 0x002fe200078e0202 */
[----:B------:R-:W-:Y:S02]  /*03f0*/  FSEL R6, R5, RZ, P0 ;  /* 0x000000ff05067208 */ /* 0x000fe40000000000 */
[----:B------:R-:W-:-:S05]  /*0400*/  FSEL R7, R7, RZ, P1 ;  /* 0x000000ff07077208 */ /* 0x000fca0000800000 */
[----:B------:R-:W-:Y:S01]  /*0410*/  STG.E.64 desc[UR4][R2.64], R6 ;  /* 0x0000000602007986 */ /* 0x000fe2000c101b04 */
[----:B------:R-:W-:Y:S05]  /*0420*/  EXIT ;  /* 0x000000000000794d */ /* 0x000fea0003800000 */
.L_x_0:
[----:B------:R-:W-:-:S00]  /*0430*/  BRA `(.L_x_0) ;  /* 0xfffffffc00fc7947 */ /* 0x000fc0000383ffff */
[----:B------:R-:W-:-:S00]  /*0440*/  NOP ;  /* 0x0000000000007918 */ /* 0x000fc00000000000 */
        /* <DEDUP_REMOVED lines=11> */
.L_x_1:


//--------------------- .nv.global.init           --------------------------
	.section	.nv.global.init,"aw",@progbits
.nv.global.init:
	.type		_$_str,@object
	.size		_$_str,(_$_str_$_2 - _$_str)
_$_str:
        /*0000*/ 	.byte	0x5f, 0x5f, 0x43, 0x55, 0x44, 0x41, 0x5f, 0x46, 0x54, 0x5a, 0x00
	.type		_$_str_$_2,@object
	.size		_$_str_$_2,(.L_1 - _$_str_$_2)
_$_str_$_2:
        /*000b*/ 	.byte	0x5f, 0x5f, 0x43, 0x55, 0x44, 0x41, 0x5f, 0x50, 0x52, 0x45, 0x43, 0x5f, 0x53, 0x51, 0x52, 0x54
        /*001b*/ 	.byte	0x00
.L_1:


//--------------------- .nv.constant0.triton_poi_fused__native_batch_norm_legit_no_training_add_relu_19 --------------------------
	.section	.nv.constant0.triton_poi_fused__native_batch_norm_legit_no_training_add_relu_19,"a",@progbits
	.sectionflags	@""
	.align	4
.nv.constant0.triton_poi_fused__native_batch_norm_legit_no_training_add_relu_19:
	.zero		588
